//
// Generated by NVIDIA NVVM Compiler
//
// Compiler Build ID: CL-36424714
// Cuda compilation tools, release 13.0, V13.0.88
// Based on NVVM 20.0.0
//

.version 9.0
.target sm_100
.address_size 64

	// .globl	_Z12bank_depositPVvmmPViS2_

.visible .entry _Z12bank_depositPVvmmPViS2_(
	.param .u64 .ptr .align 1 _Z12bank_depositPVvmmPViS2__param_0,
	.param .u64 _Z12bank_depositPVvmmPViS2__param_1,
	.param .u64 _Z12bank_depositPVvmmPViS2__param_2,
	.param .u64 .ptr .align 1 _Z12bank_depositPVvmmPViS2__param_3,
	.param .u64 .ptr .align 1 _Z12bank_depositPVvmmPViS2__param_4
)
{
	.reg .pred 	%p<4>;
	.reg .b32 	%r<7>;
	.reg .b64 	%rd<11>;

	ld.param.u64 	%rd5, [_Z12bank_depositPVvmmPViS2__param_0];
	ld.param.u64 	%rd6, [_Z12bank_depositPVvmmPViS2__param_1];
	ld.param.u64 	%rd4, [_Z12bank_depositPVvmmPViS2__param_2];
	ld.param.u64 	%rd7, [_Z12bank_depositPVvmmPViS2__param_3];
	ld.param.u64 	%rd8, [_Z12bank_depositPVvmmPViS2__param_4];
	cvta.to.global.u64 	%rd1, %rd7;
	cvta.to.global.u64 	%rd2, %rd8;
	cvta.to.global.u64 	%rd3, %rd5;
	ld.volatile.global.u64 	%rd9, [%rd3+8];
	setp.eq.s64 	%p1, %rd9, %rd6;
	@%p1 bra 	$L__BB0_2;
	mov.b32 	%r1, -1;
	st.volatile.global.u32 	[%rd2], %r1;
	bra.uni 	$L__BB0_5;
$L__BB0_2:
	mov.b32 	%r2, 0;
	st.volatile.global.u32 	[%rd2], %r2;
	mov.b32 	%r3, 1;
	st.volatile.global.u32 	[%rd1], %r3;
	mov.u32 	%r4, %tid.x;
	setp.ne.s32 	%p2, %r4, 0;
	@%p2 bra 	$L__BB0_4;
	atom.global.add.u64 	%rd10, [%rd3], %rd4;
	mov.b32 	%r5, 3;
	st.volatile.global.u32 	[%rd1], %r5;
$L__BB0_4:
	ld.volatile.global.u32 	%r6, [%rd1];
	setp.ne.s32 	%p3, %r6, 2;
	@%p3 bra 	$L__BB0_4;
$L__BB0_5:
	ret;

}


// ===== COMPILED SASS (sm_100) =====

	.target	sm_100

	.elftype	@"ET_EXEC"


//--------------------- .note.nv.tkinfo           --------------------------
	.section	.note.nv.tkinfo,"",@"SHT_NOTE"
	.sectionflags	@"SHF_NOTE_NV_TKINFO"
	.tkinfo
        /*0018*/ 	.word	0x00000002
        /*0030*/ 	.string	""
        /*0030*/ 	.string	"ptxas"
        /*0030*/ 	.string	"Cuda compilation tools, release 13.0, V13.0.88"
        /*0030*/ 	.string	"Build cuda_13.0.r13.0/compiler.36424714_0"
        /*0030*/ 	.string	"-arch sm_100 -m 64 "



//--------------------- .note.nv.cuinfo           --------------------------
	.section	.note.nv.cuinfo,"",@"SHT_NOTE"
	.sectionflags	@"SHF_NOTE_NV_CUINFO"
        /*0018*/ 	.short	0x0002
        /*001a*/ 	.short	0x0064
        /*001c*/ 	.short	0x0082
	.zero		2


//--------------------- .nv.info                  --------------------------
	.section	.nv.info,"",@"SHT_CUDA_INFO"
	.align	4


	//----- nvinfo : EIATTR_REGCOUNT
	.align		4
        /*0000*/ 	.byte	0x04, 0x2f
        /*0002*/ 	.short	(.L_1 - .L_0)
	.align		4
.L_0:
        /*0004*/ 	.word	index@(_Z12bank_depositPVvmmPViS2_)
        /*0008*/ 	.word	0x0000000c


	//----- nvinfo : EIATTR_FRAME_SIZE
	.align		4
.L_1:
        /*000c*/ 	.byte	0x04, 0x11
        /*000e*/ 	.short	(.L_3 - .L_2)
	.align		4
.L_2:
        /*0010*/ 	.word	index@(_Z12bank_depositPVvmmPViS2_)
        /*0014*/ 	.word	0x00000000


	//----- nvinfo : EIATTR_MIN_STACK_SIZE
	.align		4
.L_3:
        /*0018*/ 	.byte	0x04, 0x12
        /*001a*/ 	.short	(.L_5 - .L_4)
	.align		4
.L_4:
        /*001c*/ 	.word	index@(_Z12bank_depositPVvmmPViS2_)
        /*0020*/ 	.word	0x00000000
.L_5:


//--------------------- .nv.compat                --------------------------
	.section	.nv.compat,"",@"SHT_CUDA_COMPAT_INFO"
	.align	4
        /*0000*/ 	.byte	0x02, 0x09, 0x00, 0x00, 0x02, 0x02, 0x01, 0x00, 0x02, 0x05, 0x05, 0x00, 0x03, 0x07, 0x01, 0x01
        /*0010*/ 	.byte	0x02, 0x03, 0x00, 0x00, 0x02, 0x06, 0x01, 0x00, 0x04, 0x0b, 0x08, 0x00, 0x09, 0x00, 0x00, 0x00
        /*0020*/ 	.byte	0x00, 0x00, 0x00, 0x00


//--------------------- .nv.info._Z12bank_depositPVvmmPViS2_ --------------------------
	.section	.nv.info._Z12bank_depositPVvmmPViS2_,"",@"SHT_CUDA_INFO"
	.sectionflags	@""
	.align	4


	//----- nvinfo : EIATTR_CUDA_API_VERSION
	.align		4
        /*0000*/ 	.byte	0x04, 0x37
        /*0002*/ 	.short	(.L_7 - .L_6)
.L_6:
        /*0004*/ 	.word	0x00000082


	//----- nvinfo : EIATTR_KPARAM_INFO
	.align		4
.L_7:
        /*0008*/ 	.byte	0x04, 0x17
        /*000a*/ 	.short	(.L_9 - .L_8)
.L_8:
        /*000c*/ 	.word	0x00000000
        /*0010*/ 	.short	0x0004
        /*0012*/ 	.short	0x0020
        /*0014*/ 	.byte	0x00, 0xf5, 0x21, 0x00


	//----- nvinfo : EIATTR_KPARAM_INFO
	.align		4
.L_9:
        /*0018*/ 	.byte	0x04, 0x17
        /*001a*/ 	.short	(.L_11 - .L_10)
.L_10:
        /*001c*/ 	.word	0x00000000
        /*0020*/ 	.short	0x0003
        /*0022*/ 	.short	0x0018
        /*0024*/ 	.byte	0x00, 0xf5, 0x21, 0x00


	//----- nvinfo : EIATTR_KPARAM_INFO
	.align		4
.L_11:
        /*0028*/ 	.byte	0x04, 0x17
        /*002a*/ 	.short	(.L_13 - .L_12)
.L_12:
        /*002c*/ 	.word	0x00000000
        /*0030*/ 	.short	0x0002
        /*0032*/ 	.short	0x0010
        /*0034*/ 	.byte	0x00, 0xf0, 0x21, 0x00


	//----- nvinfo : EIATTR_KPARAM_INFO
	.align		4
.L_13:
        /*0038*/ 	.byte	0x04, 0x17
        /*003a*/ 	.short	(.L_15 - .L_14)
.L_14:
        /*003c*/ 	.word	0x00000000
        /*0040*/ 	.short	0x0001
        /*0042*/ 	.short	0x0008
        /*0044*/ 	.byte	0x00, 0xf0, 0x21, 0x00


	//----- nvinfo : EIATTR_KPARAM_INFO
	.align		4
.L_15:
        /*0048*/ 	.byte	0x04, 0x17
        /*004a*/ 	.short	(.L_17 - .L_16)
.L_16:
        /*004c*/ 	.word	0x00000000
        /*0050*/ 	.short	0x0000
        /*0052*/ 	.short	0x0000
        /*0054*/ 	.byte	0x00, 0xf5, 0x21, 0x00


	//----- nvinfo : EIATTR_SPARSE_MMA_MASK
	.align		4
.L_17:
        /*0058*/ 	.byte	0x03, 0x50
        /*005a*/ 	.short	0x0000


	//----- nvinfo : EIATTR_MAXREG_COUNT
	.align		4
        /*005c*/ 	.byte	0x03, 0x1b
        /*005e*/ 	.short	0x00ff


	//----- nvinfo : EIATTR_MERCURY_ISA_VERSION
	.align		4
        /*0060*/ 	.byte	0x03, 0x5f
        /*0062*/ 	.short	0x0101


	//----- nvinfo : EIATTR_VRC_CTA_INIT_COUNT
	.align		4
        /*0064*/ 	.byte	0x02, 0x4a
	.zero		1
	.zero		1


	//----- nvinfo : EIATTR_EXIT_INSTR_OFFSETS
	.align		4
        /*0068*/ 	.byte	0x04, 0x1c
        /*006a*/ 	.short	(.L_19 - .L_18)


	//   ....[0]....
.L_18:
        /*006c*/ 	.word	0x000000a0


	//   ....[1]....
        /*0070*/ 	.word	0x000001c0


	//----- nvinfo : EIATTR_CRS_STACK_SIZE
	.align		4
.L_19:
        /*0074*/ 	.byte	0x04, 0x1e
        /*0076*/ 	.short	(.L_21 - .L_20)
.L_20:
        /*0078*/ 	.word	0x00000000


	//----- nvinfo : EIATTR_CBANK_PARAM_SIZE
	.align		4
.L_21:
        /*007c*/ 	.byte	0x03, 0x19
        /*007e*/ 	.short	0x0028


	//----- nvinfo : EIATTR_PARAM_CBANK
	.align		4
        /*0080*/ 	.byte	0x04, 0x0a
        /*0082*/ 	.short	(.L_23 - .L_22)
	.align		4
.L_22:
        /*0084*/ 	.word	index@(.nv.constant0._Z12bank_depositPVvmmPViS2_)
        /*0088*/ 	.short	0x0380
        /*008a*/ 	.short	0x0028


	//----- nvinfo : EIATTR_SW_WAR
	.align		4
.L_23:
        /*008c*/ 	.byte	0x04, 0x36
        /*008e*/ 	.short	(.L_25 - .L_24)
.L_24:
        /*0090*/ 	.word	0x00000008
.L_25:


//--------------------- .nv.callgraph             --------------------------
	.section	.nv.callgraph,"",@"SHT_CUDA_CALLGRAPH"
	.align	4
	.sectionentsize	8
	.align		4
        /*0000*/ 	.word	0x00000000
	.align		4
        /*0004*/ 	.word	0xffffffff
	.align		4
        /*0008*/ 	.word	0x00000000
	.align		4
        /*000c*/ 	.word	0xfffffffe
	.align		4
        /*0010*/ 	.word	0x00000000
	.align		4
        /*0014*/ 	.word	0xfffffffd
	.align		4
        /*0018*/ 	.word	0x00000000
	.align		4
        /*001c*/ 	.word	0xfffffffc


//--------------------- .text._Z12bank_depositPVvmmPViS2_ --------------------------
	.section	.text._Z12bank_depositPVvmmPViS2_,"ax",@progbits
	.align	128
        .global         _Z12bank_depositPVvmmPViS2_
        .type           _Z12bank_depositPVvmmPViS2_,@function
        .size           _Z12bank_depositPVvmmPViS2_,(.L_x_3 - _Z12bank_depositPVvmmPViS2_)
        .other          _Z12bank_depositPVvmmPViS2_,@"STO_CUDA_ENTRY STV_DEFAULT"
_Z12bank_depositPVvmmPViS2_:
.text._Z12bank_depositPVvmmPViS2_:
[----:B------:R-:W-:Y:S08]  /*0000*/  LDC R1, c[0x0][0x37c] ;  /* 0x0000df00ff017b82 */ /* 0x000ff00000000800 */
[----:B------:R-:W0:Y:S01]  /*0010*/  LDC.64 R4, c[0x0][0x380] ;  /* 0x0000e000ff047b82 */ /* 0x000e220000000a00 */
[----:B------:R-:W0:Y:S01]  /*0020*/  LDCU.64 UR4, c[0x0][0x358] ;  /* 0x00006b00ff0477ac */ /* 0x000e220008000a00 */
[----:B------:R-:W1:Y:S01]  /*0030*/  LDCU.64 UR6, c[0x0][0x388] ;  /* 0x00007100ff0677ac */ /* 0x000e620008000a00 */
[----:B0-----:R-:W1:Y:S02]  /*0040*/  LDG.E.64.STRONG.SYS R2, desc[UR4][R4.64+0x8] ;  /* 0x0000080404027981 */ /* 0x001e64000c1f5b00 */
[----:B-1----:R-:W-:-:S04]  /*0050*/  ISETP.NE.U32.AND P0, PT, R2, UR6, PT ;  /* 0x0000000602007c0c */ /* 0x002fc8000bf05070 */
[----:B------:R-:W-:-:S13]  /*0060*/  ISETP.NE.AND.EX P0, PT, R3, UR7, PT, P0 ;  /* 0x0000000703007c0c */ /* 0x000fda000bf05300 */
[----:B------:R-:W0:Y:S01]  /*0070*/  @P0 LDC.64 R2, c[0x0][0x3a0] ;  /* 0x0000e800ff020b82 */ /* 0x000e220000000a00 */
[----:B------:R-:W-:-:S05]  /*0080*/  @P0 IMAD.MOV.U32 R7, RZ, RZ, -0x1 ;  /* 0xffffffffff070424 */ /* 0x000fca00078e00ff */
[----:B0-----:R0:W-:Y:S01]  /*0090*/  @P0 STG.E.STRONG.SYS desc[UR4][R2.64], R7 ;  /* 0x0000000702000986 */ /* 0x0011e2000c115904 */
[----:B------:R-:W-:Y:S05]  /*00a0*/  @P0 EXIT ;  /* 0x000000000000094d */ /* 0x000fea0003800000 */
[----:B------:R-:W1:Y:S01]  /*00b0*/  S2R R0, SR_TID.X ;  /* 0x0000000000007919 */ /* 0x000e620000002100 */
[----:B------:R-:W2:Y:S01]  /*00c0*/  LDC.64 R8, c[0x0][0x3a0] ;  /* 0x0000e800ff087b82 */ /* 0x000ea20000000a00 */
[----:B0-----:R-:W-:Y:S01]  /*00d0*/  IMAD.MOV.U32 R7, RZ, RZ, 0x1 ;  /* 0x00000001ff077424 */ /* 0x001fe200078e00ff */
[----:B------:R-:W-:Y:S06]  /*00e0*/  BSSY.RECONVERGENT B0, `(.L_x_0) ;  /* 0x000000a000007945 */ /* 0x000fec0003800200 */
[----:B------:R-:W0:Y:S01]  /*00f0*/  LDC.64 R2, c[0x0][0x398] ;  /* 0x0000e600ff027b82 */ /* 0x000e220000000a00 */
[----:B--2---:R2:W-:Y:S01]  /*0100*/  STG.E.STRONG.SYS desc[UR4][R8.64], RZ ;  /* 0x000000ff08007986 */ /* 0x0045e2000c115904 */
[----:B-1----:R-:W-:-:S03]  /*0110*/  ISETP.NE.AND P0, PT, R0, RZ, PT ;  /* 0x000000ff0000720c */ /* 0x002fc60003f05270 */
[----:B0-----:R2:W-:Y:S10]  /*0120*/  STG.E.STRONG.SYS desc[UR4][R2.64], R7 ;  /* 0x0000000702007986 */ /* 0x0015f4000c115904 */
[----:B------:R-:W-:Y:S05]  /*0130*/  @P0 BRA `(.L_x_1) ;  /* 0x0000000000100947 */ /* 0x000fea0003800000 */
[----:B--2---:R-:W0:Y:S01]  /*0140*/  LDC.64 R6, c[0x0][0x390] ;  /* 0x0000e400ff067b82 */ /* 0x004e220000000a00 */
[----:B------:R-:W-:Y:S01]  /*0150*/  IMAD.MOV.U32 R9, RZ, RZ, 0x3 ;  /* 0x00000003ff097424 */ /* 0x000fe200078e00ff */
[----:B0-----:R0:W-:Y:S04]  /*0160*/  REDG.E.ADD.64.STRONG.GPU desc[UR4][R4.64], R6 ;  /* 0x000000060400798e */ /* 0x0011e8000c12e504 */
[----:B------:R0:W-:Y:S02]  /*0170*/  STG.E.STRONG.SYS desc[UR4][R2.64], R9 ;  /* 0x0000000902007986 */ /* 0x0001e4000c115904 */
.L_x_1:
[----:B------:R-:W-:Y:S05]  /*0180*/  BSYNC.RECONVERGENT B0 ;  /* 0x0000000000007941 */ /* 0x000fea0003800200 */
.L_x_0:
[----:B------:R-:W3:Y:S02]  /*0190*/  LDG.E.STRONG.SYS R0, desc[UR4][R2.64] ;  /* 0x0000000402007981 */ /* 0x000ee4000c1f5900 */
[----:B---3--:R-:W-:-:S13]  /*01a0*/  ISETP.NE.AND P0, PT, R0, 0x2, PT ;  /* 0x000000020000780c */ /* 0x008fda0003f05270 */
[----:B------:R-:W-:Y:S05]  /*01b0*/  @P0 BRA `(.L_x_0) ;  /* 0xfffffffc00f40947 */ /* 0x000fea000383ffff */
[----:B------:R-:W-:Y:S05]  /*01c0*/  EXIT ;  /* 0x000000000000794d */ /* 0x000fea0003800000 */
.L_x_2:
[----:B------:R-:W-:-:S00]  /*01d0*/  BRA `(.L_x_2) ;  /* 0xfffffffc00fc7947 */ /* 0x000fc0000383ffff */
[----:B------:R-:W-:-:S00]  /*01e0*/  NOP ;  /* 0x0000000000007918 */ /* 0x000fc00000000000 */
        /* <DEDUP_REMOVED lines=9> */
.L_x_3:


//--------------------- .nv.shared.reserved.0     --------------------------
	.section	.nv.shared.reserved.0,"aw",@nobits
	.weak		__nv_reservedSMEM_offset_0_alias
	.size		__nv_reservedSMEM_offset_0_alias, 0, 64
	.other		__nv_reservedSMEM_offset_0_alias,@"STO_CUDA_RESERVED_SHARED STV_DEFAULT"
__nv_reservedSMEM_offset_0_alias:
	.zero		0
	.zero		64


//--------------------- .nv.constant0._Z12bank_depositPVvmmPViS2_ --------------------------
	.section	.nv.constant0._Z12bank_depositPVvmmPViS2_,"a",@progbits
	.sectionflags	@""
	.align	4
.nv.constant0._Z12bank_depositPVvmmPViS2_:
	.zero		936


//--------------------- SYMBOLS --------------------------

	.type		.nv.reservedSmem.offset0,@object
	.size		.nv.reservedSmem.offset0,0x4
